	.headerflags	@"EF_CUDA_TEXMODE_UNIFIED EF_CUDA_64BIT_ADDRESS EF_CUDA_ACCELERATORS EF_CUDA_SM90 EF_CUDA_VIRTUAL_SM(EF_CUDA_SM90)"
	.elftype	@"ET_EXEC"


//--------------------- .nv.info                  --------------------------
	.section	.nv.info,"",@"SHT_CUDA_INFO"
	.align	4


	//----- nvinfo : EIATTR_REGCOUNT
	.align		4
        /*0000*/ 	.byte	0x04, 0x2f
        /*0002*/ 	.short	(.L_1 - .L_0)
	.align		4
.L_0:
        /*0004*/ 	.word	index@(triton_poi_fused_1)
        /*0008*/ 	.word	0x0000001c


	//----- nvinfo : EIATTR_MIN_STACK_SIZE
	.align		4
.L_1:
        /*000c*/ 	.byte	0x04, 0x12
        /*000e*/ 	.short	(.L_3 - .L_2)
	.align		4
.L_2:
        /*0010*/ 	.word	index@(triton_poi_fused_1)
        /*0014*/ 	.word	0x00000000


	//----- nvinfo : EIATTR_FRAME_SIZE
	.align		4
.L_3:
        /*0018*/ 	.byte	0x04, 0x11
        /*001a*/ 	.short	(.L_5 - .L_4)
	.align		4
.L_4:
        /*001c*/ 	.word	index@(triton_poi_fused_1)
        /*0020*/ 	.word	0x00000000


	//----- nvinfo : EIATTR_MIN_STACK_SIZE
	.align		4
.L_5:
        /*0024*/ 	.byte	0x04, 0x12
        /*0026*/ 	.short	(.L_7 - .L_6)
	.align		4
.L_6:
        /*0028*/ 	.word	index@(triton_poi_fused_1)
        /*002c*/ 	.word	0x00000000
.L_7:


//--------------------- .nv.info.triton_poi_fused_1 --------------------------
	.section	.nv.info.triton_poi_fused_1,"",@"SHT_CUDA_INFO"
	.sectionflags	@""
	.align	4


	//----- nvinfo : EIATTR_CUDA_API_VERSION
	.align		4
        /*0000*/ 	.byte	0x04, 0x37
        /*0002*/ 	.short	(.L_9 - .L_8)
.L_8:
        /*0004*/ 	.word	0x0000007c


	//----- nvinfo : EIATTR_KPARAM_INFO
	.align		4
.L_9:
        /*0008*/ 	.byte	0x04, 0x17
        /*000a*/ 	.short	(.L_11 - .L_10)
.L_10:
        /*000c*/ 	.word	0x00000000
        /*0010*/ 	.short	0x0003
        /*0012*/ 	.short	0x0014
        /*0014*/ 	.byte	0x00, 0xf0, 0x11, 0x00


	//----- nvinfo : EIATTR_KPARAM_INFO
	.align		4
.L_11:
        /*0018*/ 	.byte	0x04, 0x17
        /*001a*/ 	.short	(.L_13 - .L_12)
.L_12:
        /*001c*/ 	.word	0x00000000
        /*0020*/ 	.short	0x0002
        /*0022*/ 	.short	0x0010
        /*0024*/ 	.byte	0x00, 0xf0, 0x11, 0x00


	//----- nvinfo : EIATTR_KPARAM_INFO
	.align		4
.L_13:
        /*0028*/ 	.byte	0x04, 0x17
        /*002a*/ 	.short	(.L_15 - .L_14)
.L_14:
        /*002c*/ 	.word	0x00000000
        /*0030*/ 	.short	0x0001
        /*0032*/ 	.short	0x0008
        /*0034*/ 	.byte	0x00, 0xf4, 0x21, 0x00


	//----- nvinfo : EIATTR_KPARAM_INFO
	.align		4
.L_15:
        /*0038*/ 	.byte	0x04, 0x17
        /*003a*/ 	.short	(.L_17 - .L_16)
.L_16:
        /*003c*/ 	.word	0x00000000
        /*0040*/ 	.short	0x0000
        /*0042*/ 	.short	0x0000
        /*0044*/ 	.byte	0x00, 0xf4, 0x21, 0x00


	//----- nvinfo : EIATTR_SPARSE_MMA_MASK
	.align		4
.L_17:
        /*0048*/ 	.byte	0x03, 0x50
        /*004a*/ 	.short	0x0000


	//----- nvinfo : EIATTR_MAXREG_COUNT
	.align		4
        /*004c*/ 	.byte	0x03, 0x1b
        /*004e*/ 	.short	0x00ff


	//----- nvinfo : EIATTR_EXIT_INSTR_OFFSETS
	.align		4
        /*0050*/ 	.byte	0x04, 0x1c
        /*0052*/ 	.short	(.L_19 - .L_18)


	//   ....[0]....
.L_18:
        /*0054*/ 	.word	0x000006a0


	//   ....[1]....
        /*0058*/ 	.word	0x000006f0


	//----- nvinfo : EIATTR_REQNTID
	.align		4
.L_19:
        /*005c*/ 	.byte	0x04, 0x10
        /*005e*/ 	.short	(.L_21 - .L_20)
.L_20:
        /*0060*/ 	.word	0x00000080
        /*0064*/ 	.word	0x00000001
        /*0068*/ 	.word	0x00000001


	//----- nvinfo : EIATTR_CBANK_PARAM_SIZE
	.align		4
.L_21:
        /*006c*/ 	.byte	0x03, 0x19
        /*006e*/ 	.short	0x0018


	//----- nvinfo : EIATTR_PARAM_CBANK
	.align		4
        /*0070*/ 	.byte	0x04, 0x0a
        /*0072*/ 	.short	(.L_23 - .L_22)
	.align		4
.L_22:
        /*0074*/ 	.word	index@(.nv.constant0.triton_poi_fused_1)
        /*0078*/ 	.short	0x0210
        /*007a*/ 	.short	0x0018


	//----- nvinfo : EIATTR_SW_WAR
	.align		4
.L_23:
        /*007c*/ 	.byte	0x04, 0x36
        /*007e*/ 	.short	(.L_25 - .L_24)
.L_24:
        /*0080*/ 	.word	0x00000008
.L_25:


//--------------------- .nv.callgraph             --------------------------
	.section	.nv.callgraph,"",@"SHT_CUDA_CALLGRAPH"
	.align	4
	.sectionentsize	8
	.align		4
        /*0000*/ 	.word	0x00000000
	.align		4
        /*0004*/ 	.word	0xffffffff
	.align		4
        /*0008*/ 	.word	0x00000000
	.align		4
        /*000c*/ 	.word	0xfffffffe
	.align		4
        /*0010*/ 	.word	0x00000000
	.align		4
        /*0014*/ 	.word	0xfffffffd
	.align		4
        /*0018*/ 	.word	0x00000000
	.align		4
        /*001c*/ 	.word	0xfffffffc


//--------------------- .text.triton_poi_fused_1  --------------------------
	.section	.text.triton_poi_fused_1,"ax",@progbits
	.sectionflags	@"SHF_BARRIERS=1"
	.align	128
        .global         triton_poi_fused_1
        .type           triton_poi_fused_1,@function
        .size           triton_poi_fused_1,(.L_x_1 - triton_poi_fused_1)
        .other          triton_poi_fused_1,@"STO_CUDA_ENTRY STV_DEFAULT"
triton_poi_fused_1:
.text.triton_poi_fused_1:
[----:B------:R-:W0:Y:S01]  /*0000*/  LDC R1, c[0x0][0x28] ;  /* 0x00000a00ff017b82 */ /* 0x000e220000000800 */
[----:B------:R-:W1:Y:S07]  /*0010*/  S2R R15, SR_TID.X ;  /* 0x00000000000f7919 */ /* 0x000e6e0000002100 */
[----:B------:R-:W2:Y:S01]  /*0020*/  LDC.64 R16, c[0x0][0x210] ;  /* 0x00008400ff107b82 */ /* 0x000ea20000000a00 */
[----:B------:R-:W-:Y:S01]  /*0030*/  CS2R R18, SRZ ;  /* 0x0000000000127805 */ /* 0x000fe2000001ff00 */
[----:B------:R-:W-:Y:S01]  /*0040*/  ULDC.64 UR6, c[0x0][0x208] ;  /* 0x0000820000067ab9 */ /* 0x000fe20000000a00 */
[----:B------:R-:W3:Y:S01]  /*0050*/  S2R R0, SR_CTAID.X ;  /* 0x0000000000007919 */ /* 0x000ee20000002500 */
[----:B------:R-:W4:Y:S01]  /*0060*/  S2R R14, SR_CTAID.Y ;  /* 0x00000000000e7919 */ /* 0x000f220000002600 */
[----:B-1----:R-:W-:Y:S01]  /*0070*/  SHF.R.U32.HI R5, RZ, 0x5, R15 ;  /* 0x00000005ff057819 */ /* 0x002fe2000001160f */
[----:B---3--:R-:W-:-:S03]  /*0080*/  IMAD.SHL.U32 R0, R0, 0x20, RZ ;  /* 0x0000002000007824 */ /* 0x008fc600078e00ff */
[----:B------:R-:W-:Y:S01]  /*0090*/  SGXT.U32 R5, R5, 0x2 ;  /* 0x000000020505781a */ /* 0x000fe20000000000 */
[----:B----4-:R-:W-:Y:S01]  /*00a0*/  IMAD.SHL.U32 R14, R14, 0x20, RZ ;  /* 0x000000200e0e7824 */ /* 0x010fe200078e00ff */
[----:B------:R-:W-:-:S04]  /*00b0*/  LOP3.LUT R3, R0, 0x1f, R15, 0xf8, !PT ;  /* 0x0000001f00037812 */ /* 0x000fc800078ef80f */
[----:B------:R-:W-:Y:S02]  /*00c0*/  LOP3.LUT R2, R14, R5, RZ, 0xfc, !PT ;  /* 0x000000050e027212 */ /* 0x000fe400078efcff */
[----:B------:R-:W-:Y:S02]  /*00d0*/  ISETP.GE.AND P0, PT, R3, 0x31, PT ;  /* 0x000000310300780c */ /* 0x000fe40003f06270 */
[----:B------:R-:W-:Y:S01]  /*00e0*/  LOP3.LUT R4, R14, 0x4, R5, 0xfe, !PT ;  /* 0x000000040e047812 */ /* 0x000fe200078efe05 */
[C---:B------:R-:W-:Y:S01]  /*00f0*/  IMAD R7, R2.reuse, 0x31, R3 ;  /* 0x0000003102077824 */ /* 0x040fe200078e0203 */
[----:B------:R-:W-:Y:S02]  /*0100*/  ISETP.LT.AND P1, PT, R2, 0x240, !P0 ;  /* 0x000002400200780c */ /* 0x000fe40004721270 */
[----:B------:R-:W-:Y:S01]  /*0110*/  ISETP.LT.AND P2, PT, R4, 0x240, !P0 ;  /* 0x000002400400780c */ /* 0x000fe20004741270 */
[----:B------:R-:W-:Y:S01]  /*0120*/  VIADD R3, R7, 0xc4 ;  /* 0x000000c407037836 */ /* 0x000fe20000000000 */
[----:B------:R-:W-:-:S02]  /*0130*/  LOP3.LUT R2, R14, 0x8, R5, 0xfe, !PT ;  /* 0x000000080e027812 */ /* 0x000fc400078efe05 */
[----:B------:R-:W-:Y:S02]  /*0140*/  LOP3.LUT R4, R14, 0xc, R5, 0xfe, !PT ;  /* 0x0000000c0e047812 */ /* 0x000fe400078efe05 */
[----:B------:R-:W-:Y:S02]  /*0150*/  LOP3.LUT R6, R14, 0x10, R5, 0xfe, !PT ;  /* 0x000000100e067812 */ /* 0x000fe400078efe05 */
[----:B------:R-:W-:Y:S01]  /*0160*/  ISETP.LT.AND P6, PT, R2, 0x240, !P0 ;  /* 0x000002400200780c */ /* 0x000fe200047c1270 */
[----:B--2---:R-:W-:Y:S01]  /*0170*/  IMAD.WIDE R2, R3, 0x4, R16 ;  /* 0x0000000403027825 */ /* 0x004fe200078e0210 */
[----:B------:R-:W-:Y:S02]  /*0180*/  ISETP.LT.AND P5, PT, R4, 0x240, !P0 ;  /* 0x000002400400780c */ /* 0x000fe400047a1270 */
[----:B------:R-:W-:Y:S02]  /*0190*/  ISETP.LT.AND P4, PT, R6, 0x240, !P0 ;  /* 0x000002400600780c */ /* 0x000fe40004781270 */
[----:B------:R-:W-:Y:S01]  /*01a0*/  LOP3.LUT R4, R14, 0x14, R5, 0xfe, !PT ;  /* 0x000000140e047812 */ /* 0x000fe200078efe05 */
[----:B------:R1:W2:Y:S01]  /*01b0*/  @P2 LDG.E.EL R18, desc[UR6][R2.64] ;  /* 0x0000000602122981 */ /* 0x0002a2000c2e1900 */
[----:B------:R-:W-:-:S02]  /*01c0*/  LOP3.LUT R6, R14, 0x18, R5, 0xfe, !PT ;  /* 0x000000180e067812 */ /* 0x000fc400078efe05 */
[----:B------:R-:W-:Y:S02]  /*01d0*/  LOP3.LUT R5, R14, 0x1c, R5, 0xfe, !PT ;  /* 0x0000001c0e057812 */ /* 0x000fe400078efe05 */
[----:B------:R-:W-:Y:S02]  /*01e0*/  ISETP.LT.AND P3, PT, R4, 0x240, !P0 ;  /* 0x000002400400780c */ /* 0x000fe40004761270 */
[----:B------:R-:W-:Y:S02]  /*01f0*/  ISETP.LT.AND P2, PT, R6, 0x240, !P0 ;  /* 0x000002400600780c */ /* 0x000fe40004741270 */
[----:B------:R-:W-:Y:S01]  /*0200*/  ISETP.LT.AND P0, PT, R5, 0x240, !P0 ;  /* 0x000002400500780c */ /* 0x000fe20004701270 */
[C---:B------:R-:W-:Y:S02]  /*0210*/  VIADD R5, R7.reuse, 0x3d4 ;  /* 0x000003d407057836 */ /* 0x040fe40000000000 */
[C---:B------:R-:W-:Y:S02]  /*0220*/  VIADD R13, R7.reuse, 0x188 ;  /* 0x00000188070d7836 */ /* 0x040fe40000000000 */
[----:B------:R-:W-:-:S02]  /*0230*/  VIADD R11, R7, 0x24c ;  /* 0x0000024c070b7836 */ /* 0x000fc40000000000 */
[C---:B------:R-:W-:Y:S02]  /*0240*/  VIADD R9, R7.reuse, 0x310 ;  /* 0x0000031007097836 */ /* 0x040fe40000000000 */
[C---:B------:R-:W-:Y:S02]  /*0250*/  VIADD R21, R7.reuse, 0x498 ;  /* 0x0000049807157836 */ /* 0x040fe40000000000 */
[----:B------:R-:W-:Y:S02]  /*0260*/  VIADD R23, R7, 0x55c ;  /* 0x0000055c07177836 */ /* 0x000fe40000000000 */
[----:B-1----:R-:W-:Y:S01]  /*0270*/  IMAD.WIDE R2, R5, 0x4, R16 ;  /* 0x0000000405027825 */ /* 0x002fe200078e0210 */
[----:B------:R-:W-:-:S03]  /*0280*/  CS2R R24, SRZ ;  /* 0x0000000000187805 */ /* 0x000fc6000001ff00 */
[----:B------:R-:W-:-:S04]  /*0290*/  IMAD.WIDE R6, R7, 0x4, R16 ;  /* 0x0000000407067825 */ /* 0x000fc800078e0210 */
[--C-:B------:R-:W-:Y:S01]  /*02a0*/  IMAD.WIDE R12, R13, 0x4, R16.reuse ;  /* 0x000000040d0c7825 */ /* 0x100fe200078e0210 */
[----:B------:R-:W3:Y:S03]  /*02b0*/  @P1 LDG.E.EL R24, desc[UR6][R6.64] ;  /* 0x0000000606181981 */ /* 0x000ee6000c2e1900 */
[--C-:B------:R-:W-:Y:S01]  /*02c0*/  IMAD.WIDE R10, R11, 0x4, R16.reuse ;  /* 0x000000040b0a7825 */ /* 0x100fe200078e0210 */
[----:B------:R1:W4:Y:S03]  /*02d0*/  @P6 LDG.E.EL R19, desc[UR6][R12.64] ;  /* 0x000000060c136981 */ /* 0x000326000c2e1900 */
[----:B------:R-:W-:-:S04]  /*02e0*/  IMAD.WIDE R8, R9, 0x4, R16 ;  /* 0x0000000409087825 */ /* 0x000fc800078e0210 */
[----:B------:R-:W-:Y:S01]  /*02f0*/  IMAD.WIDE R4, R21, 0x4, R16 ;  /* 0x0000000415047825 */ /* 0x000fe200078e0210 */
[----:B------:R-:W-:-:S03]  /*0300*/  CS2R R20, SRZ ;  /* 0x0000000000147805 */ /* 0x000fc6000001ff00 */
[----:B------:R-:W-:Y:S01]  /*0310*/  IMAD.WIDE R16, R23, 0x4, R16 ;  /* 0x0000000417107825 */ /* 0x000fe200078e0210 */
[----:B------:R-:W-:Y:S02]  /*0320*/  CS2R R22, SRZ ;  /* 0x0000000000167805 */ /* 0x000fe4000001ff00 */
[----:B------:R-:W5:Y:S04]  /*0330*/  @P5 LDG.E.EL R20, desc[UR6][R10.64] ;  /* 0x000000060a145981 */ /* 0x000f68000c2e1900 */
[----:B------:R1:W5:Y:S04]  /*0340*/  @P4 LDG.E.EL R21, desc[UR6][R8.64] ;  /* 0x0000000608154981 */ /* 0x000368000c2e1900 */
[----:B------:R1:W5:Y:S04]  /*0350*/  @P3 LDG.E.EL R22, desc[UR6][R2.64] ;  /* 0x0000000602163981 */ /* 0x000368000c2e1900 */
[----:B------:R1:W5:Y:S04]  /*0360*/  @P2 LDG.E.EL R23, desc[UR6][R4.64] ;  /* 0x0000000604172981 */ /* 0x000368000c2e1900 */
[----:B------:R-:W5:Y:S01]  /*0370*/  @P0 LDG.E.EL R25, desc[UR6][R16.64] ;  /* 0x0000000610190981 */ /* 0x000f62000c2e1900 */
[----:B-1----:R-:W1:Y:S01]  /*0380*/  S2R R13, SR_TID.X ;  /* 0x00000000000d7919 */ /* 0x002e620000002100 */
[----:B------:R-:W1:Y:S01]  /*0390*/  S2UR UR5, SR_CgaCtaId ;  /* 0x00000000000579c3 */ /* 0x000e620000008800 */
[----:B------:R-:W-:-:S02]  /*03a0*/  UMOV UR4, 0x400 ;  /* 0x0000040000047882 */ /* 0x000fc40000000000 */
[----:B-1----:R-:W-:Y:S01]  /*03b0*/  UPRMT UR4, UR5, 0x654, UR4 ;  /* 0x0000065405047896 */ /* 0x002fe20008000004 */
[----:B0-----:R-:W-:Y:S01]  /*03c0*/  IMAD.SHL.U32 R8, R13, 0x20, RZ ;  /* 0x000000200d087824 */ /* 0x001fe200078e00ff */
[----:B------:R-:W-:-:S04]  /*03d0*/  SHF.R.U32.HI R10, RZ, 0x5, R13 ;  /* 0x00000005ff0a7819 */ /* 0x000fc8000001160d */
[----:B------:R-:W-:Y:S02]  /*03e0*/  SGXT.U32 R3, R10, 0x2 ;  /* 0x000000020a03781a */ /* 0x000fe40000000000 */
[----:B------:R-:W-:-:S04]  /*03f0*/  LOP3.LUT R8, R8, 0x3e0, RZ, 0xc0, !PT ;  /* 0x000003e008087812 */ /* 0x000fc800078ec0ff */
[C---:B------:R-:W-:Y:S02]  /*0400*/  LOP3.LUT R2, R8.reuse, R3, RZ, 0xfc, !PT ;  /* 0x0000000308027212 */ /* 0x040fe400078efcff */
[----:B------:R-:W-:-:S05]  /*0410*/  LEA.HI R3, R8, UR4, RZ, 0x1f ;  /* 0x0000000408037c11 */ /* 0x000fca000f8ff8ff */
[----:B------:R-:W-:Y:S02]  /*0420*/  IMAD R12, R2, 0x4, R3 ;  /* 0x00000004020c7824 */ /* 0x000fe400078e0203 */
[C---:B------:R-:W-:Y:S02]  /*0430*/  IMAD.SHL.U32 R2, R13.reuse, 0x2, RZ ;  /* 0x000000020d027824 */ /* 0x040fe400078e00ff */
[----:B------:R-:W-:-:S03]  /*0440*/  IMAD.SHL.U32 R8, R13, 0x4, RZ ;  /* 0x000000040d087824 */ /* 0x000fc600078e00ff */
[----:B------:R-:W-:Y:S02]  /*0450*/  LOP3.LUT R2, R2, 0xf0, RZ, 0xc0, !PT ;  /* 0x000000f002027812 */ /* 0x000fe400078ec0ff */
[----:B------:R-:W-:-:S03]  /*0460*/  LOP3.LUT R8, R8, 0x1fc, RZ, 0xc0, !PT ;  /* 0x000001fc08087812 */ /* 0x000fc600078ec0ff */
[----:B------:R-:W-:-:S04]  /*0470*/  VIADD R3, R2, UR4 ;  /* 0x0000000402037c36 */ /* 0x000fc80008000000 */
[----:B------:R-:W-:Y:S02]  /*0480*/  IMAD R4, R8, 0x4, R3 ;  /* 0x0000000408047824 */ /* 0x000fe400078e0203 */
[----:B------:R-:W-:-:S05]  /*0490*/  IMAD.SHL.U32 R3, R15, 0x4, RZ ;  /* 0x000000040f037824 */ /* 0x000fca00078e00ff */
[----:B------:R-:W-:Y:S02]  /*04a0*/  LOP3.LUT R14, R14, 0x1c, R3, 0xf8, !PT ;  /* 0x0000001c0e0e7812 */ /* 0x000fe400078ef803 */
[----:B------:R-:W-:Y:S01]  /*04b0*/  SHF.R.U32.HI R15, RZ, 0x3, R15 ;  /* 0x00000003ff0f7819 */ /* 0x000fe2000001160f */
[----:B------:R-:W0:Y:S02]  /*04c0*/  LDC.64 R2, c[0x0][0x218] ;  /* 0x00008600ff027b82 */ /* 0x000e240000000a00 */
[----:B------:R-:W-:-:S05]  /*04d0*/  IMAD.HI R9, R14, 0x2aaaaaab, RZ ;  /* 0x2aaaaaab0e097827 */ /* 0x000fca00078e02ff */
[----:B------:R-:W-:-:S04]  /*04e0*/  SHF.R.U32.HI R10, RZ, 0x1f, R9 ;  /* 0x0000001fff0a7819 */ /* 0x000fc80000011609 */
[----:B------:R-:W-:Y:S02]  /*04f0*/  LEA.HI.SX32 R11, R9, R10, 0x1e ;  /* 0x0000000a090b7211 */ /* 0x000fe400078ff2ff */
[----:B------:R-:W-:-:S04]  /*0500*/  SGXT.U32 R9, R15, 0x4 ;  /* 0x000000040f09781a */ /* 0x000fc80000000000 */
[----:B------:R-:W-:Y:S01]  /*0510*/  LOP3.LUT R9, R0, R9, RZ, 0xfc, !PT ;  /* 0x0000000900097212 */ /* 0x000fe200078efcff */
[C---:B------:R-:W-:Y:S01]  /*0520*/  IMAD R0, R11.reuse, -0x18, R14 ;  /* 0xffffffe80b007824 */ /* 0x040fe200078e020e */
[----:B------:R-:W-:Y:S02]  /*0530*/  LOP3.LUT R10, R8, 0x200, RZ, 0xfc, !PT ;  /* 0x00000200080a7812 */ /* 0x000fe400078efcff */
[----:B------:R-:W-:Y:S01]  /*0540*/  ISETP.GE.AND P0, PT, R14, 0x240, PT ;  /* 0x000002400e00780c */ /* 0x000fe20003f06270 */
[----:B------:R-:W-:Y:S01]  /*0550*/  IMAD R0, R11, 0x498, R0 ;  /* 0x000004980b007824 */ /* 0x000fe200078e0200 */
[C---:B------:R-:W-:Y:S02]  /*0560*/  LOP3.LUT R11, R9.reuse, 0x10, RZ, 0xfc, !PT ;  /* 0x00000010090b7812 */ /* 0x040fe400078efcff */
[----:B------:R-:W-:Y:S02]  /*0570*/  SHF.R.U32.HI R10, RZ, 0x1, R10 ;  /* 0x00000001ff0a7819 */ /* 0x000fe4000001160a */
[----:B------:R-:W-:-:S02]  /*0580*/  ISETP.LT.AND P1, PT, R9, 0x31, !P0 ;  /* 0x000000310900780c */ /* 0x000fc40004721270 */
[----:B------:R-:W-:Y:S02]  /*0590*/  ISETP.LT.AND P0, PT, R11, 0x31, !P0 ;  /* 0x000000310b00780c */ /* 0x000fe40004701270 */
[----:B------:R-:W-:Y:S01]  /*05a0*/  LOP3.LUT R10, R10, 0x1f0, RZ, 0xc0, !PT ;  /* 0x000001f00a0a7812 */ /* 0x000fe200078ec0ff */
[----:B------:R-:W-:-:S04]  /*05b0*/  IMAD R9, R9, 0x18, R0 ;  /* 0x0000001809097824 */ /* 0x000fc800078e0200 */
[----:B------:R-:W-:Y:S02]  /*05c0*/  VIADD R13, R10, UR4 ;  /* 0x000000040a0d7c36 */ /* 0x000fe40008000000 */
[----:B0-----:R-:W-:-:S04]  /*05d0*/  IMAD.WIDE R10, R9, 0x4, R2 ;  /* 0x00000004090a7825 */ /* 0x001fc800078e0202 */
[----:B------:R-:W-:Y:S01]  /*05e0*/  IMAD R13, R8, 0x4, R13 ;  /* 0x00000004080d7824 */ /* 0x000fe200078e020d */
[----:B--2---:R-:W-:Y:S04]  /*05f0*/  STS [R12+0x10], R18 ;  /* 0x000010120c007388 */ /* 0x004fe80000000800 */
[----:B---3--:R-:W-:Y:S04]  /*0600*/  STS [R12], R24 ;  /* 0x000000180c007388 */ /* 0x008fe80000000800 */
[----:B----4-:R-:W-:Y:S04]  /*0610*/  STS [R12+0x20], R19 ;  /* 0x000020130c007388 */ /* 0x010fe80000000800 */
[----:B-----5:R-:W-:Y:S04]  /*0620*/  STS [R12+0x30], R20 ;  /* 0x000030140c007388 */ /* 0x020fe80000000800 */
[----:B------:R-:W-:Y:S04]  /*0630*/  STS [R12+0x40], R21 ;  /* 0x000040150c007388 */ /* 0x000fe80000000800 */
[----:B------:R-:W-:Y:S04]  /*0640*/  STS [R12+0x50], R22 ;  /* 0x000050160c007388 */ /* 0x000fe80000000800 */
[----:B------:R-:W-:Y:S04]  /*0650*/  STS [R12+0x60], R23 ;  /* 0x000060170c007388 */ /* 0x000fe80000000800 */
[----:B------:R-:W-:Y:S01]  /*0660*/  STS [R12+0x70], R25 ;  /* 0x000070190c007388 */ /* 0x000fe20000000800 */
[----:B------:R-:W-:Y:S06]  /*0670*/  BAR.SYNC.DEFER_BLOCKING 0x0 ;  /* 0x0000000000007b1d */ /* 0x000fec0000010000 */
[----:B------:R-:W0:Y:S04]  /*0680*/  LDS.128 R4, [R4] ;  /* 0x0000000004047984 */ /* 0x000e280000000c00 */
[----:B0-----:R0:W-:Y:S02]  /*0690*/  @P1 STG.E.128 desc[UR6][R10.64], R4 ;  /* 0x000000040a001986 */ /* 0x0011e4000c101d06 */
[----:B0-----:R-:W-:Y:S05]  /*06a0*/  @!P0 EXIT ;  /* 0x000000000000894d */ /* 0x001fea0003800000 */
[----:B------:R-:W0:Y:S01]  /*06b0*/  LDS.128 R12, [R13+0x800] ;  /* 0x000800000d0c7984 */ /* 0x000e220000000c00 */
[----:B------:R-:W-:-:S04]  /*06c0*/  VIADD R9, R9, 0x180 ;  /* 0x0000018009097836 */ /* 0x000fc80000000000 */
[----:B------:R-:W-:-:S05]  /*06d0*/  IMAD.WIDE R2, R9, 0x4, R2 ;  /* 0x0000000409027825 */ /* 0x000fca00078e0202 */
[----:B0-----:R-:W-:Y:S01]  /*06e0*/  STG.E.128 desc[UR6][R2.64], R12 ;  /* 0x0000000c02007986 */ /* 0x001fe2000c101d06 */
[----:B------:R-:W-:Y:S05]  /*06f0*/  EXIT ;  /* 0x000000000000794d */ /* 0x000fea0003800000 */
.L_x_0:
[----:B------:R-:W-:-:S00]  /*0700*/  BRA `(.L_x_0) ;  /* 0xfffffffc00fc7947 */ /* 0x000fc0000383ffff */
[----:B------:R-:W-:-:S00]  /*0710*/  NOP ;  /* 0x0000000000007918 */ /* 0x000fc00000000000 */
        /* <DEDUP_REMOVED lines=14> */
.L_x_1:


//--------------------- .nv.shared.triton_poi_fused_1 --------------------------
	.section	.nv.shared.triton_poi_fused_1,"aw",@nobits
	.sectionflags	@""
	.align	16
	.zero		1024


//--------------------- .nv.constant0.triton_poi_fused_1 --------------------------
	.section	.nv.constant0.triton_poi_fused_1,"a",@progbits
	.sectionflags	@""
	.align	4
.nv.constant0.triton_poi_fused_1:
	.zero		552
